	.headerflags	@"EF_CUDA_TEXMODE_UNIFIED EF_CUDA_64BIT_ADDRESS EF_CUDA_ACCELERATORS EF_CUDA_SM90 EF_CUDA_VIRTUAL_SM(EF_CUDA_SM90)"
	.elftype	@"ET_EXEC"


//--------------------- .nv.info                  --------------------------
	.section	.nv.info,"",@"SHT_CUDA_INFO"
	.align	4


	//----- nvinfo : EIATTR_REGCOUNT
	.align		4
        /*0000*/ 	.byte	0x04, 0x2f
        /*0002*/ 	.short	(.L_1 - .L_0)
	.align		4
.L_0:
        /*0004*/ 	.word	index@(triton_poi_fused_max_pool2d_with_indices_110)
        /*0008*/ 	.word	0x00000010


	//----- nvinfo : EIATTR_MIN_STACK_SIZE
	.align		4
.L_1:
        /*000c*/ 	.byte	0x04, 0x12
        /*000e*/ 	.short	(.L_3 - .L_2)
	.align		4
.L_2:
        /*0010*/ 	.word	index@(triton_poi_fused_max_pool2d_with_indices_110)
        /*0014*/ 	.word	0x00000000


	//----- nvinfo : EIATTR_FRAME_SIZE
	.align		4
.L_3:
        /*0018*/ 	.byte	0x04, 0x11
        /*001a*/ 	.short	(.L_5 - .L_4)
	.align		4
.L_4:
        /*001c*/ 	.word	index@(triton_poi_fused_max_pool2d_with_indices_110)
        /*0020*/ 	.word	0x00000000


	//----- nvinfo : EIATTR_MIN_STACK_SIZE
	.align		4
.L_5:
        /*0024*/ 	.byte	0x04, 0x12
        /*0026*/ 	.short	(.L_7 - .L_6)
	.align		4
.L_6:
        /*0028*/ 	.word	index@(triton_poi_fused_max_pool2d_with_indices_110)
        /*002c*/ 	.word	0x00000000
.L_7:


//--------------------- .nv.info.triton_poi_fused_max_pool2d_with_indices_110 --------------------------
	.section	.nv.info.triton_poi_fused_max_pool2d_with_indices_110,"",@"SHT_CUDA_INFO"
	.sectionflags	@""
	.align	4


	//----- nvinfo : EIATTR_CUDA_API_VERSION
	.align		4
        /*0000*/ 	.byte	0x04, 0x37
        /*0002*/ 	.short	(.L_9 - .L_8)
.L_8:
        /*0004*/ 	.word	0x0000007c


	//----- nvinfo : EIATTR_KPARAM_INFO
	.align		4
.L_9:
        /*0008*/ 	.byte	0x04, 0x17
        /*000a*/ 	.short	(.L_11 - .L_10)
.L_10:
        /*000c*/ 	.word	0x00000000
        /*0010*/ 	.short	0x0003
        /*0012*/ 	.short	0x0018
        /*0014*/ 	.byte	0x00, 0xf0, 0x11, 0x00


	//----- nvinfo : EIATTR_KPARAM_INFO
	.align		4
.L_11:
        /*0018*/ 	.byte	0x04, 0x17
        /*001a*/ 	.short	(.L_13 - .L_12)
.L_12:
        /*001c*/ 	.word	0x00000000
        /*0020*/ 	.short	0x0002
        /*0022*/ 	.short	0x0010
        /*0024*/ 	.byte	0x00, 0xf4, 0x21, 0x00


	//----- nvinfo : EIATTR_KPARAM_INFO
	.align		4
.L_13:
        /*0028*/ 	.byte	0x04, 0x17
        /*002a*/ 	.short	(.L_15 - .L_14)
.L_14:
        /*002c*/ 	.word	0x00000000
        /*0030*/ 	.short	0x0001
        /*0032*/ 	.short	0x0008
        /*0034*/ 	.byte	0x00, 0xf4, 0x21, 0x00


	//----- nvinfo : EIATTR_KPARAM_INFO
	.align		4
.L_15:
        /*0038*/ 	.byte	0x04, 0x17
        /*003a*/ 	.short	(.L_17 - .L_16)
.L_16:
        /*003c*/ 	.word	0x00000000
        /*0040*/ 	.short	0x0000
        /*0042*/ 	.short	0x0000
        /*0044*/ 	.byte	0x00, 0xf4, 0x21, 0x00


	//----- nvinfo : EIATTR_SPARSE_MMA_MASK
	.align		4
.L_17:
        /*0048*/ 	.byte	0x03, 0x50
        /*004a*/ 	.short	0x0000


	//----- nvinfo : EIATTR_MAXREG_COUNT
	.align		4
        /*004c*/ 	.byte	0x03, 0x1b
        /*004e*/ 	.short	0x00ff


	//----- nvinfo : EIATTR_EXIT_INSTR_OFFSETS
	.align		4
        /*0050*/ 	.byte	0x04, 0x1c
        /*0052*/ 	.short	(.L_19 - .L_18)


	//   ....[0]....
.L_18:
        /*0054*/ 	.word	0x000002c0


	//   ....[1]....
        /*0058*/ 	.word	0x000002e0


	//----- nvinfo : EIATTR_REQNTID
	.align		4
.L_19:
        /*005c*/ 	.byte	0x04, 0x10
        /*005e*/ 	.short	(.L_21 - .L_20)
.L_20:
        /*0060*/ 	.word	0x00000080
        /*0064*/ 	.word	0x00000001
        /*0068*/ 	.word	0x00000001


	//----- nvinfo : EIATTR_CBANK_PARAM_SIZE
	.align		4
.L_21:
        /*006c*/ 	.byte	0x03, 0x19
        /*006e*/ 	.short	0x001c


	//----- nvinfo : EIATTR_PARAM_CBANK
	.align		4
        /*0070*/ 	.byte	0x04, 0x0a
        /*0072*/ 	.short	(.L_23 - .L_22)
	.align		4
.L_22:
        /*0074*/ 	.word	index@(.nv.constant0.triton_poi_fused_max_pool2d_with_indices_110)
        /*0078*/ 	.short	0x0210
        /*007a*/ 	.short	0x001c


	//----- nvinfo : EIATTR_SW_WAR
	.align		4
.L_23:
        /*007c*/ 	.byte	0x04, 0x36
        /*007e*/ 	.short	(.L_25 - .L_24)
.L_24:
        /*0080*/ 	.word	0x00000008
.L_25:


//--------------------- .nv.callgraph             --------------------------
	.section	.nv.callgraph,"",@"SHT_CUDA_CALLGRAPH"
	.align	4
	.sectionentsize	8
	.align		4
        /*0000*/ 	.word	0x00000000
	.align		4
        /*0004*/ 	.word	0xffffffff
	.align		4
        /*0008*/ 	.word	0x00000000
	.align		4
        /*000c*/ 	.word	0xfffffffe
	.align		4
        /*0010*/ 	.word	0x00000000
	.align		4
        /*0014*/ 	.word	0xfffffffd
	.align		4
        /*0018*/ 	.word	0x00000000
	.align		4
        /*001c*/ 	.word	0xfffffffc


//--------------------- .text.triton_poi_fused_max_pool2d_with_indices_110 --------------------------
	.section	.text.triton_poi_fused_max_pool2d_with_indices_110,"ax",@progbits
	.align	128
        .global         triton_poi_fused_max_pool2d_with_indices_110
        .type           triton_poi_fused_max_pool2d_with_indices_110,@function
        .size           triton_poi_fused_max_pool2d_with_indices_110,(.L_x_1 - triton_poi_fused_max_pool2d_with_indices_110)
        .other          triton_poi_fused_max_pool2d_with_indices_110,@"STO_CUDA_ENTRY STV_DEFAULT"
triton_poi_fused_max_pool2d_with_indices_110:
.text.triton_poi_fused_max_pool2d_with_indices_110:
[----:B------:R-:W0:Y:S02]  /*0000*/  LDC R1, c[0x0][0x28] ;  /* 0x00000a00ff017b82 */ /* 0x000e240000000800 */
[----:B------:R-:W1:Y:S01]  /*0010*/  S2R R0, SR_TID.X ;  /* 0x0000000000007919 */ /* 0x000e620000002100 */
[----:B------:R-:W-:Y:S02]  /*0020*/  CS2R R10, SRZ ;  /* 0x00000000000a7805 */ /* 0x000fe4000001ff00 */
[----:B------:R-:W-:Y:S01]  /*0030*/  CS2R R12, SRZ ;  /* 0x00000000000c7805 */ /* 0x000fe2000001ff00 */
[----:B------:R-:W-:Y:S01]  /*0040*/  ULDC.64 UR4, c[0x0][0x208] ;  /* 0x0000820000047ab9 */ /* 0x000fe20000000a00 */
[----:B------:R-:W2:Y:S01]  /*0050*/  S2R R3, SR_CTAID.X ;  /* 0x0000000000037919 */ /* 0x000ea20000002500 */
[----:B------:R-:W-:Y:S01]  /*0060*/  ULDC.64 UR6, c[0x0][0x220] ;  /* 0x0000880000067ab9 */ /* 0x000fe20000000a00 */
[----:B-1----:R-:W-:-:S05]  /*0070*/  LOP3.LUT R0, R0, 0x7f, RZ, 0xc0, !PT ;  /* 0x0000007f00007812 */ /* 0x002fca00078ec0ff */
[----:B--2---:R-:W-:Y:S02]  /*0080*/  IMAD R0, R3, 0x80, R0 ;  /* 0x0000008003007824 */ /* 0x004fe400078e0200 */
[----:B------:R-:W1:Y:S03]  /*0090*/  LDC.64 R2, c[0x0][0x210] ;  /* 0x00008400ff027b82 */ /* 0x000e660000000a00 */
[----:B------:R-:W-:Y:S02]  /*00a0*/  SHF.R.S32.HI R5, RZ, 0x1f, R0 ;  /* 0x0000001fff057819 */ /* 0x000fe40000011400 */
[----:B------:R-:W-:Y:S02]  /*00b0*/  ISETP.GE.AND P0, PT, R0, 0x400, PT ;  /* 0x000004000000780c */ /* 0x000fe40003f06270 */
[----:B------:R-:W-:-:S04]  /*00c0*/  LEA.HI R5, R5, R0, RZ, 0x2 ;  /* 0x0000000005057211 */ /* 0x000fc800078f10ff */
[C---:B------:R-:W-:Y:S01]  /*00d0*/  LOP3.LUT R7, R5.reuse, 0x7ffffffc, RZ, 0xc0, !PT ;  /* 0x7ffffffc05077812 */ /* 0x040fe200078ec0ff */
[----:B------:R-:W-:-:S04]  /*00e0*/  IMAD.SHL.U32 R5, R5, 0x4, RZ ;  /* 0x0000000405057824 */ /* 0x000fc800078e00ff */
[----:B------:R-:W-:Y:S01]  /*00f0*/  IMAD.IADD R7, R0, 0x1, -R7 ;  /* 0x0000000100077824 */ /* 0x000fe200078e0a07 */
[----:B------:R-:W-:-:S05]  /*0100*/  LOP3.LUT R4, R5, 0xfffffff0, RZ, 0xc0, !PT ;  /* 0xfffffff005047812 */ /* 0x000fca00078ec0ff */
[----:B------:R-:W-:-:S04]  /*0110*/  IMAD R9, R7, 0x2, R4 ;  /* 0x0000000207097824 */ /* 0x000fc800078e0204 */
[----:B-1----:R-:W-:-:S04]  /*0120*/  IMAD.WIDE R4, R9, 0x4, R2 ;  /* 0x0000000409047825 */ /* 0x002fc800078e0202 */
[----:B------:R-:W-:Y:S01]  /*0130*/  VIADD R7, R9, 0x8 ;  /* 0x0000000809077836 */ /* 0x000fe20000000000 */
[----:B------:R-:W2:Y:S04]  /*0140*/  @!P0 LDG.E.EL R10, desc[UR4][R4.64] ;  /* 0x00000004040a8981 */ /* 0x000ea8000c2e1900 */
[----:B------:R-:W2:Y:S01]  /*0150*/  @!P0 LDG.E.EL R13, desc[UR4][R4.64+0x4] ;  /* 0x00000404040d8981 */ /* 0x000ea2000c2e1900 */
[----:B------:R-:W-:-:S04]  /*0160*/  IMAD.WIDE R6, R7, 0x4, R2 ;  /* 0x0000000407067825 */ /* 0x000fc800078e0202 */
[----:B------:R-:W-:Y:S01]  /*0170*/  VIADD R9, R9, 0x9 ;  /* 0x0000000909097836 */ /* 0x000fe20000000000 */
[----:B------:R-:W3:Y:S03]  /*0180*/  @!P0 LDG.E.EL R12, desc[UR4][R6.64] ;  /* 0x00000004060c8981 */ /* 0x000ee6000c2e1900 */
[----:B------:R-:W-:Y:S02]  /*0190*/  IMAD.WIDE R2, R9, 0x4, R2 ;  /* 0x0000000409027825 */ /* 0x000fe400078e0202 */
[----:B------:R-:W1:Y:S03]  /*01a0*/  LDC.64 R8, c[0x0][0x218] ;  /* 0x00008600ff087b82 */ /* 0x000e660000000a00 */
[----:B------:R1:W4:Y:S02]  /*01b0*/  @!P0 LDG.E.EL R11, desc[UR4][R2.64] ;  /* 0x00000004020b8981 */ /* 0x000324000c2e1900 */
[----:B-1----:R-:W-:Y:S01]  /*01c0*/  IMAD.WIDE R2, R0, 0x4, R8 ;  /* 0x0000000400027825 */ /* 0x002fe200078e0208 */
[----:B--2---:R-:W-:-:S02]  /*01d0*/  FSETP.GT.AND P3, PT, R13, R10, PT ;  /* 0x0000000a0d00720b */ /* 0x004fc40003f64000 */
[----:B------:R-:W-:Y:S02]  /*01e0*/  FSETP.NAN.AND P1, PT, R13, R13, PT ;  /* 0x0000000d0d00720b */ /* 0x000fe40003f28000 */
[----:B------:R-:W-:Y:S02]  /*01f0*/  SEL R5, RZ, 0x1, !P3 ;  /* 0x00000001ff057807 */ /* 0x000fe40005800000 */
[----:B---3--:R-:W-:-:S07]  /*0200*/  FSETP.NAN.AND P4, PT, R12, R12, PT ;  /* 0x0000000c0c00720b */ /* 0x008fce0003f88000 */
[----:B------:R-:W-:Y:S02]  /*0210*/  @!P3 FSEL R13, R13, R10, P1 ;  /* 0x0000000a0d0db208 */ /* 0x000fe40000800000 */
[----:B----4-:R-:W-:Y:S02]  /*0220*/  FSETP.NAN.AND P2, PT, R11, R11, PT ;  /* 0x0000000b0b00720b */ /* 0x010fe40003f48000 */
[----:B------:R-:W-:-:S04]  /*0230*/  FSETP.GEU.AND P1, PT, R13, R12, PT ;  /* 0x0000000c0d00720b */ /* 0x000fc80003f2e000 */
[----:B------:R-:W-:Y:S02]  /*0240*/  @!P4 FSEL R12, R12, R13, !P1 ;  /* 0x0000000d0c0cc208 */ /* 0x000fe40004800000 */
[----:B------:R-:W-:Y:S02]  /*0250*/  SEL R6, R5, 0x2, P1 ;  /* 0x0000000205067807 */ /* 0x000fe40000800000 */
[----:B------:R-:W-:-:S04]  /*0260*/  FSETP.GEU.AND P4, PT, R12, R11, PT ;  /* 0x0000000b0c00720b */ /* 0x000fc80003f8e000 */
[----:B------:R-:W-:Y:S02]  /*0270*/  @!P2 SEL R11, R11, R12, !P4 ;  /* 0x0000000c0b0ba207 */ /* 0x000fe40006000000 */
[----:B------:R-:W-:Y:S02]  /*0280*/  IADD3 R4, P2, R0, UR6, RZ ;  /* 0x0000000600047c10 */ /* 0x000fe4000ff5e0ff */
[----:B------:R-:W-:Y:S01]  /*0290*/  SEL R7, R6, 0x3, P4 ;  /* 0x0000000306077807 */ /* 0x000fe20002000000 */
[----:B------:R1:W-:Y:S01]  /*02a0*/  @!P0 STG.E desc[UR4][R2.64], R11 ;  /* 0x0000000b02008986 */ /* 0x0003e2000c101904 */
[----:B------:R-:W-:Y:S01]  /*02b0*/  LEA.HI.X.SX32 R5, R0, UR7, 0x1, P2 ;  /* 0x0000000700057c11 */ /* 0x000fe200090f0eff */
[----:B------:R-:W-:Y:S08]  /*02c0*/  @P0 EXIT ;  /* 0x000000000000094d */ /* 0x000ff00003800000 */
[----:B------:R-:W-:Y:S01]  /*02d0*/  STG.E.U8 desc[UR4][R4.64], R7 ;  /* 0x0000000704007986 */ /* 0x000fe2000c101104 */
[----:B------:R-:W-:Y:S05]  /*02e0*/  EXIT ;  /* 0x000000000000794d */ /* 0x000fea0003800000 */
.L_x_0:
[----:B------:R-:W-:-:S00]  /*02f0*/  BRA `(.L_x_0) ;  /* 0xfffffffc00fc7947 */ /* 0x000fc0000383ffff */
[----:B------:R-:W-:-:S00]  /*0300*/  NOP ;  /* 0x0000000000007918 */ /* 0x000fc00000000000 */
[----:B------:R-:W-:-:S00]  /*0310*/  NOP ;  /* 0x0000000000007918 */ /* 0x000fc00000000000 */
[----:B------:R-:W-:-:S00]  /*0320*/  NOP ;  /* 0x0000000000007918 */ /* 0x000fc00000000000 */
[----:B------:R-:W-:-:S00]  /*0330*/  NOP ;  /* 0x0000000000007918 */ /* 0x000fc00000000000 */
[----:B------:R-:W-:-:S00]  /*0340*/  NOP ;  /* 0x0000000000007918 */ /* 0x000fc00000000000 */
[----:B------:R-:W-:-:S00]  /*0350*/  NOP ;  /* 0x0000000000007918 */ /* 0x000fc00000000000 */
[----:B------:R-:W-:-:S00]  /*0360*/  NOP ;  /* 0x0000000000007918 */ /* 0x000fc00000000000 */
[----:B------:R-:W-:-:S00]  /*0370*/  NOP ;  /* 0x0000000000007918 */ /* 0x000fc00000000000 */
.L_x_1:


//--------------------- .nv.constant0.triton_poi_fused_max_pool2d_with_indices_110 --------------------------
	.section	.nv.constant0.triton_poi_fused_max_pool2d_with_indices_110,"a",@progbits
	.sectionflags	@""
	.align	4
.nv.constant0.triton_poi_fused_max_pool2d_with_indices_110:
	.zero		556
